//
// Generated by NVIDIA NVVM Compiler
//
// Compiler Build ID: CL-36424714
// Cuda compilation tools, release 13.0, V13.0.88
// Based on NVVM 20.0.0
//

.version 9.0
.target sm_100
.address_size 64

	// .globl	_Z5hellov
.extern .func  (.param .b32 func_retval0) vprintf
(
	.param .b64 vprintf_param_0,
	.param .b64 vprintf_param_1
)
;
.global .align 1 .b8 $str[39] = {104, 101, 108, 108, 111, 32, 102, 114, 111, 109, 32, 98, 108, 111, 99, 107, 32, 37, 100, 32, 37, 100, 32, 116, 104, 114, 101, 97, 100, 32, 37, 100, 32, 32, 37, 100, 32, 10};

.visible .entry _Z5hellov()
{
	.local .align 16 .b8 	__local_depot0[16];
	.reg .b64 	%SP;
	.reg .b64 	%SPL;
	.reg .b32 	%r<7>;
	.reg .b64 	%rd<5>;

	mov.u64 	%SPL, __local_depot0;
	cvta.local.u64 	%SP, %SPL;
	add.u64 	%rd1, %SP, 0;
	add.u64 	%rd2, %SPL, 0;
	mov.u32 	%r1, %ctaid.x;
	mov.u32 	%r2, %ctaid.y;
	mov.u32 	%r3, %tid.x;
	mov.u32 	%r4, %tid.y;
	st.local.v4.u32 	[%rd2], {%r1, %r2, %r3, %r4};
	mov.u64 	%rd3, $str;
	cvta.global.u64 	%rd4, %rd3;
	{ // callseq 0, 0
	.param .b64 param0;
	st.param.b64 	[param0], %rd4;
	.param .b64 param1;
	st.param.b64 	[param1], %rd1;
	.param .b32 retval0;
	call.uni (retval0), 
	vprintf, 
	(
	param0, 
	param1
	);
	ld.param.b32 	%r5, [retval0];
	} // callseq 0
	ret;

}


// ===== COMPILED SASS (sm_100) =====

	.target	sm_100

	.elftype	@"ET_EXEC"


//--------------------- .note.nv.tkinfo           --------------------------
	.section	.note.nv.tkinfo,"",@"SHT_NOTE"
	.sectionflags	@"SHF_NOTE_NV_TKINFO"
	.tkinfo
        /*0018*/ 	.word	0x00000002
        /*0030*/ 	.string	""
        /*0030*/ 	.string	"ptxas"
        /*0030*/ 	.string	"Cuda compilation tools, release 13.0, V13.0.88"
        /*0030*/ 	.string	"Build cuda_13.0.r13.0/compiler.36424714_0"
        /*0030*/ 	.string	"-arch sm_100 -m 64 "



//--------------------- .note.nv.cuinfo           --------------------------
	.section	.note.nv.cuinfo,"",@"SHT_NOTE"
	.sectionflags	@"SHF_NOTE_NV_CUINFO"
        /*0018*/ 	.short	0x0002
        /*001a*/ 	.short	0x0064
        /*001c*/ 	.short	0x0082
	.zero		2


//--------------------- .nv.info                  --------------------------
	.section	.nv.info,"",@"SHT_CUDA_INFO"
	.align	4


	//----- nvinfo : EIATTR_REGCOUNT
	.align		4
        /*0000*/ 	.byte	0x04, 0x2f
        /*0002*/ 	.short	(.L_2 - .L_1)
	.align		4
.L_1:
        /*0004*/ 	.word	index@(_Z5hellov)
        /*0008*/ 	.word	0x00000018


	//----- nvinfo : EIATTR_FRAME_SIZE
	.align		4
.L_2:
        /*000c*/ 	.byte	0x04, 0x11
        /*000e*/ 	.short	(.L_4 - .L_3)
	.align		4
.L_3:
        /*0010*/ 	.word	index@(_Z5hellov)
        /*0014*/ 	.word	0x00000010


	//----- nvinfo : EIATTR_MIN_STACK_SIZE
	.align		4
.L_4:
        /*0018*/ 	.byte	0x04, 0x12
        /*001a*/ 	.short	(.L_6 - .L_5)
	.align		4
.L_5:
        /*001c*/ 	.word	index@(_Z5hellov)
        /*0020*/ 	.word	0x00000010
.L_6:


//--------------------- .nv.compat                --------------------------
	.section	.nv.compat,"",@"SHT_CUDA_COMPAT_INFO"
	.align	4
        /*0000*/ 	.byte	0x02, 0x09, 0x00, 0x00, 0x02, 0x02, 0x01, 0x00, 0x02, 0x05, 0x05, 0x00, 0x03, 0x07, 0x01, 0x01
        /*0010*/ 	.byte	0x02, 0x03, 0x00, 0x00, 0x02, 0x06, 0x01, 0x00, 0x04, 0x0b, 0x08, 0x00, 0x09, 0x00, 0x00, 0x00
        /*0020*/ 	.byte	0x00, 0x00, 0x00, 0x00


//--------------------- .nv.info._Z5hellov        --------------------------
	.section	.nv.info._Z5hellov,"",@"SHT_CUDA_INFO"
	.sectionflags	@""
	.align	4


	//----- nvinfo : EIATTR_CUDA_API_VERSION
	.align		4
        /*0000*/ 	.byte	0x04, 0x37
        /*0002*/ 	.short	(.L_8 - .L_7)
.L_7:
        /*0004*/ 	.word	0x00000082


	//----- nvinfo : EIATTR_SPARSE_MMA_MASK
	.align		4
.L_8:
        /*0008*/ 	.byte	0x03, 0x50
        /*000a*/ 	.short	0x0000


	//----- nvinfo : EIATTR_MAXREG_COUNT
	.align		4
        /*000c*/ 	.byte	0x03, 0x1b
        /*000e*/ 	.short	0x00ff


	//----- nvinfo : EIATTR_EXTERNS
	.align		4
        /*0010*/ 	.byte	0x04, 0x0f
        /*0012*/ 	.short	(.L_10 - .L_9)


	//   ....[0]....
	.align		4
.L_9:
        /*0014*/ 	.word	index@(vprintf)


	//----- nvinfo : EIATTR_MERCURY_ISA_VERSION
	.align		4
.L_10:
        /*0018*/ 	.byte	0x03, 0x5f
        /*001a*/ 	.short	0x0101


	//----- nvinfo : EIATTR_VRC_CTA_INIT_COUNT
	.align		4
        /*001c*/ 	.byte	0x02, 0x4a
	.zero		1
	.zero		1


	//----- nvinfo : EIATTR_SYSCALL_OFFSETS
	.align		4
        /*0020*/ 	.byte	0x04, 0x46
        /*0022*/ 	.short	(.L_12 - .L_11)


	//   ....[0]....
.L_11:
        /*0024*/ 	.word	0x00000110


	//----- nvinfo : EIATTR_EXIT_INSTR_OFFSETS
	.align		4
.L_12:
        /*0028*/ 	.byte	0x04, 0x1c
        /*002a*/ 	.short	(.L_14 - .L_13)


	//   ....[0]....
.L_13:
        /*002c*/ 	.word	0x00000120


	//----- nvinfo : EIATTR_SW_WAR
	.align		4
.L_14:
        /*0030*/ 	.byte	0x04, 0x36
        /*0032*/ 	.short	(.L_16 - .L_15)
.L_15:
        /*0034*/ 	.word	0x00000008
.L_16:


//--------------------- .nv.callgraph             --------------------------
	.section	.nv.callgraph,"",@"SHT_CUDA_CALLGRAPH"
	.align	4
	.sectionentsize	8
	.align		4
        /*0000*/ 	.word	0x00000000
	.align		4
        /*0004*/ 	.word	0xffffffff
	.align		4
        /*0008*/ 	.word	index@(_Z5hellov)
	.align		4
        /*000c*/ 	.word	index@(vprintf)
	.align		4
        /*0010*/ 	.word	0x00000000
	.align		4
        /*0014*/ 	.word	0xfffffffe
	.align		4
        /*0018*/ 	.word	0x00000000
	.align		4
        /*001c*/ 	.word	0xfffffffd
	.align		4
        /*0020*/ 	.word	0x00000000
	.align		4
        /*0024*/ 	.word	0xfffffffc


//--------------------- .nv.constant4             --------------------------
	.section	.nv.constant4,"a",@progbits
	.align	8
	.align		8
.nv.constant4:
        /*0000*/ 	.dword	vprintf
	.align		8
        /*0008*/ 	.dword	$str


//--------------------- .text._Z5hellov           --------------------------
	.section	.text._Z5hellov,"ax",@progbits
	.align	128
        .global         _Z5hellov
        .type           _Z5hellov,@function
        .size           _Z5hellov,(.L_x_2 - _Z5hellov)
        .other          _Z5hellov,@"STO_CUDA_ENTRY STV_DEFAULT"
_Z5hellov:
.text._Z5hellov:
[----:B------:R-:W0:Y:S01]  /*0000*/  LDC R1, c[0x0][0x37c] ;  /* 0x0000df00ff017b82 */ /* 0x000e220000000800 */
[----:B------:R-:W1:Y:S01]  /*0010*/  S2R R8, SR_CTAID.X ;  /* 0x0000000000087919 */ /* 0x000e620000002500 */
[----:B0-----:R-:W-:Y:S01]  /*0020*/  VIADD R1, R1, 0xfffffff0 ;  /* 0xfffffff001017836 */ /* 0x001fe20000000000 */
[----:B------:R-:W-:Y:S01]  /*0030*/  MOV R0, 0x0 ;  /* 0x0000000000007802 */ /* 0x000fe20000000f00 */
[----:B------:R-:W0:Y:S01]  /*0040*/  LDCU UR4, c[0x0][0x2f8] ;  /* 0x00005f00ff0477ac */ /* 0x000e220008000800 */
[----:B------:R-:W1:Y:S03]  /*0050*/  S2R R9, SR_CTAID.Y ;  /* 0x0000000000097919 */ /* 0x000e660000002600 */
[----:B------:R2:W3:Y:S01]  /*0060*/  LDC.64 R2, c[0x4][R0] ;  /* 0x0100000000027b82 */ /* 0x0004e20000000a00 */
[----:B------:R-:W4:Y:S01]  /*0070*/  LDCU.64 UR6, c[0x4][0x8] ;  /* 0x01000100ff0677ac */ /* 0x000f220008000a00 */
[----:B------:R-:W1:Y:S01]  /*0080*/  S2R R10, SR_TID.X ;  /* 0x00000000000a7919 */ /* 0x000e620000002100 */
[----:B------:R-:W5:Y:S01]  /*0090*/  LDCU UR5, c[0x0][0x2fc] ;  /* 0x00005f80ff0577ac */ /* 0x000f620008000800 */
[----:B------:R-:W1:Y:S01]  /*00a0*/  S2R R11, SR_TID.Y ;  /* 0x00000000000b7919 */ /* 0x000e620000002200 */
[----:B0-----:R-:W-:Y:S01]  /*00b0*/  IADD3 R6, P0, PT, R1, UR4, RZ ;  /* 0x0000000401067c10 */ /* 0x001fe2000ff1e0ff */
[----:B----4-:R-:W-:Y:S01]  /*00c0*/  IMAD.U32 R4, RZ, RZ, UR6 ;  /* 0x00000006ff047e24 */ /* 0x010fe2000f8e00ff */
[----:B------:R-:W-:-:S03]  /*00d0*/  MOV R5, UR7 ;  /* 0x0000000700057c02 */ /* 0x000fc60008000f00 */
[----:B-----5:R-:W-:Y:S01]  /*00e0*/  IMAD.X R7, RZ, RZ, UR5, P0 ;  /* 0x00000005ff077e24 */ /* 0x020fe200080e06ff */
[----:B-1----:R2:W-:Y:S07]  /*00f0*/  STL.128 [R1], R8 ;  /* 0x0000000801007387 */ /* 0x0025ee0000100c00 */
[----:B------:R-:W-:-:S07]  /*0100*/  LEPC R20, `(.L_x_0) ;  /* 0x000000001014794e */ /* 0x000fce0000000000 */
[----:B--23--:R-:W-:Y:S05]  /*0110*/  CALL.ABS.NOINC R2 ;  /* 0x0000000002007343 */ /* 0x00cfea0003c00000 */
.L_x_0:
[----:B------:R-:W-:Y:S05]  /*0120*/  EXIT ;  /* 0x000000000000794d */ /* 0x000fea0003800000 */
.L_x_1:
[----:B------:R-:W-:-:S00]  /*0130*/  BRA `(.L_x_1) ;  /* 0xfffffffc00fc7947 */ /* 0x000fc0000383ffff */
[----:B------:R-:W-:-:S00]  /*0140*/  NOP ;  /* 0x0000000000007918 */ /* 0x000fc00000000000 */
        /* <DEDUP_REMOVED lines=11> */
.L_x_2:


//--------------------- .nv.global.init           --------------------------
	.section	.nv.global.init,"aw",@progbits
.nv.global.init:
	.type		$str,@object
	.size		$str,(.L_0 - $str)
$str:
        /*0000*/ 	.byte	0x68, 0x65, 0x6c, 0x6c, 0x6f, 0x20, 0x66, 0x72, 0x6f, 0x6d, 0x20, 0x62, 0x6c, 0x6f, 0x63, 0x6b
        /*0010*/ 	.byte	0x20, 0x25, 0x64, 0x20, 0x25, 0x64, 0x20, 0x74, 0x68, 0x72, 0x65, 0x61, 0x64, 0x20, 0x25, 0x64
        /*0020*/ 	.byte	0x20, 0x20, 0x25, 0x64, 0x20, 0x0a, 0x00
.L_0:


//--------------------- .nv.shared.reserved.0     --------------------------
	.section	.nv.shared.reserved.0,"aw",@nobits
	.weak		__nv_reservedSMEM_offset_0_alias
	.size		__nv_reservedSMEM_offset_0_alias, 0, 64
	.other		__nv_reservedSMEM_offset_0_alias,@"STO_CUDA_RESERVED_SHARED STV_DEFAULT"
__nv_reservedSMEM_offset_0_alias:
	.zero		0
	.zero		64


//--------------------- .nv.constant0._Z5hellov   --------------------------
	.section	.nv.constant0._Z5hellov,"a",@progbits
	.sectionflags	@""
	.align	4
.nv.constant0._Z5hellov:
	.zero		896


//--------------------- SYMBOLS --------------------------

	.type		.nv.reservedSmem.offset0,@object
	.size		.nv.reservedSmem.offset0,0x4
	.type		vprintf,@function
